	.headerflags	@"EF_CUDA_TEXMODE_UNIFIED EF_CUDA_64BIT_ADDRESS EF_CUDA_ACCELERATORS EF_CUDA_SM90 EF_CUDA_VIRTUAL_SM(EF_CUDA_SM90)"
	.elftype	@"ET_EXEC"


//--------------------- .nv.info                  --------------------------
	.section	.nv.info,"",@"SHT_CUDA_INFO"
	.align	4


	//----- nvinfo : EIATTR_REGCOUNT
	.align		4
        /*0000*/ 	.byte	0x04, 0x2f
        /*0002*/ 	.short	(.L_1 - .L_0)
	.align		4
.L_0:
        /*0004*/ 	.word	index@(triton_poi_fused_convolution_relu_8)
        /*0008*/ 	.word	0x0000000c


	//----- nvinfo : EIATTR_MIN_STACK_SIZE
	.align		4
.L_1:
        /*000c*/ 	.byte	0x04, 0x12
        /*000e*/ 	.short	(.L_3 - .L_2)
	.align		4
.L_2:
        /*0010*/ 	.word	index@(triton_poi_fused_convolution_relu_8)
        /*0014*/ 	.word	0x00000000


	//----- nvinfo : EIATTR_FRAME_SIZE
	.align		4
.L_3:
        /*0018*/ 	.byte	0x04, 0x11
        /*001a*/ 	.short	(.L_5 - .L_4)
	.align		4
.L_4:
        /*001c*/ 	.word	index@(triton_poi_fused_convolution_relu_8)
        /*0020*/ 	.word	0x00000000


	//----- nvinfo : EIATTR_MIN_STACK_SIZE
	.align		4
.L_5:
        /*0024*/ 	.byte	0x04, 0x12
        /*0026*/ 	.short	(.L_7 - .L_6)
	.align		4
.L_6:
        /*0028*/ 	.word	index@(triton_poi_fused_convolution_relu_8)
        /*002c*/ 	.word	0x00000000
.L_7:


//--------------------- .nv.info.triton_poi_fused_convolution_relu_8 --------------------------
	.section	.nv.info.triton_poi_fused_convolution_relu_8,"",@"SHT_CUDA_INFO"
	.sectionflags	@""
	.align	4


	//----- nvinfo : EIATTR_CUDA_API_VERSION
	.align		4
        /*0000*/ 	.byte	0x04, 0x37
        /*0002*/ 	.short	(.L_9 - .L_8)
.L_8:
        /*0004*/ 	.word	0x0000007c


	//----- nvinfo : EIATTR_KPARAM_INFO
	.align		4
.L_9:
        /*0008*/ 	.byte	0x04, 0x17
        /*000a*/ 	.short	(.L_11 - .L_10)
.L_10:
        /*000c*/ 	.word	0x00000000
        /*0010*/ 	.short	0x0002
        /*0012*/ 	.short	0x0010
        /*0014*/ 	.byte	0x00, 0xf0, 0x11, 0x00


	//----- nvinfo : EIATTR_KPARAM_INFO
	.align		4
.L_11:
        /*0018*/ 	.byte	0x04, 0x17
        /*001a*/ 	.short	(.L_13 - .L_12)
.L_12:
        /*001c*/ 	.word	0x00000000
        /*0020*/ 	.short	0x0001
        /*0022*/ 	.short	0x0008
        /*0024*/ 	.byte	0x00, 0xf4, 0x21, 0x00


	//----- nvinfo : EIATTR_KPARAM_INFO
	.align		4
.L_13:
        /*0028*/ 	.byte	0x04, 0x17
        /*002a*/ 	.short	(.L_15 - .L_14)
.L_14:
        /*002c*/ 	.word	0x00000000
        /*0030*/ 	.short	0x0000
        /*0032*/ 	.short	0x0000
        /*0034*/ 	.byte	0x00, 0xf4, 0x21, 0x00


	//----- nvinfo : EIATTR_SPARSE_MMA_MASK
	.align		4
.L_15:
        /*0038*/ 	.byte	0x03, 0x50
        /*003a*/ 	.short	0x0000


	//----- nvinfo : EIATTR_MAXREG_COUNT
	.align		4
        /*003c*/ 	.byte	0x03, 0x1b
        /*003e*/ 	.short	0x00ff


	//----- nvinfo : EIATTR_EXIT_INSTR_OFFSETS
	.align		4
        /*0040*/ 	.byte	0x04, 0x1c
        /*0042*/ 	.short	(.L_17 - .L_16)


	//   ....[0]....
.L_16:
        /*0044*/ 	.word	0x00000180


	//----- nvinfo : EIATTR_REQNTID
	.align		4
.L_17:
        /*0048*/ 	.byte	0x04, 0x10
        /*004a*/ 	.short	(.L_19 - .L_18)
.L_18:
        /*004c*/ 	.word	0x00000080
        /*0050*/ 	.word	0x00000001
        /*0054*/ 	.word	0x00000001


	//----- nvinfo : EIATTR_CBANK_PARAM_SIZE
	.align		4
.L_19:
        /*0058*/ 	.byte	0x03, 0x19
        /*005a*/ 	.short	0x0014


	//----- nvinfo : EIATTR_PARAM_CBANK
	.align		4
        /*005c*/ 	.byte	0x04, 0x0a
        /*005e*/ 	.short	(.L_21 - .L_20)
	.align		4
.L_20:
        /*0060*/ 	.word	index@(.nv.constant0.triton_poi_fused_convolution_relu_8)
        /*0064*/ 	.short	0x0210
        /*0066*/ 	.short	0x0014


	//----- nvinfo : EIATTR_SW_WAR
	.align		4
.L_21:
        /*0068*/ 	.byte	0x04, 0x36
        /*006a*/ 	.short	(.L_23 - .L_22)
.L_22:
        /*006c*/ 	.word	0x00000008
.L_23:


//--------------------- .nv.callgraph             --------------------------
	.section	.nv.callgraph,"",@"SHT_CUDA_CALLGRAPH"
	.align	4
	.sectionentsize	8
	.align		4
        /*0000*/ 	.word	0x00000000
	.align		4
        /*0004*/ 	.word	0xffffffff
	.align		4
        /*0008*/ 	.word	0x00000000
	.align		4
        /*000c*/ 	.word	0xfffffffe
	.align		4
        /*0010*/ 	.word	0x00000000
	.align		4
        /*0014*/ 	.word	0xfffffffd
	.align		4
        /*0018*/ 	.word	0x00000000
	.align		4
        /*001c*/ 	.word	0xfffffffc


//--------------------- .text.triton_poi_fused_convolution_relu_8 --------------------------
	.section	.text.triton_poi_fused_convolution_relu_8,"ax",@progbits
	.align	128
        .global         triton_poi_fused_convolution_relu_8
        .type           triton_poi_fused_convolution_relu_8,@function
        .size           triton_poi_fused_convolution_relu_8,(.L_x_1 - triton_poi_fused_convolution_relu_8)
        .other          triton_poi_fused_convolution_relu_8,@"STO_CUDA_ENTRY STV_DEFAULT"
triton_poi_fused_convolution_relu_8:
.text.triton_poi_fused_convolution_relu_8:
[----:B------:R-:W-:Y:S01]  /*0000*/  LDC R1, c[0x0][0x28] ;  /* 0x00000a00ff017b82 */ /* 0x000fe20000000800 */
[----:B------:R-:W1:Y:S07]  /*0010*/  S2R R0, SR_TID.X ;  /* 0x0000000000007919 */ /* 0x000e6e0000002100 */
[----:B------:R-:W2:Y:S01]  /*0020*/  LDC.64 R4, c[0x0][0x218] ;  /* 0x00008600ff047b82 */ /* 0x000ea20000000a00 */
[----:B------:R-:W-:Y:S01]  /*0030*/  ULDC.64 UR4, c[0x0][0x208] ;  /* 0x0000820000047ab9 */ /* 0x000fe20000000a00 */
[----:B------:R-:W3:Y:S01]  /*0040*/  S2R R7, SR_CTAID.X ;  /* 0x0000000000077919 */ /* 0x000ee20000002500 */
[----:B-1----:R-:W-:-:S02]  /*0050*/  LOP3.LUT R0, R0, 0x7f, RZ, 0xc0, !PT ;  /* 0x0000007f00007812 */ /* 0x002fc400078ec0ff */
[----:B---3--:R-:W-:-:S03]  /*0060*/  SHF.R.S32.HI R2, RZ, 0x18, R7 ;  /* 0x00000018ff027819 */ /* 0x008fc60000011407 */
[----:B------:R-:W-:Y:S01]  /*0070*/  IMAD R7, R7, 0x80, R0 ;  /* 0x0000008007077824 */ /* 0x000fe200078e0200 */
[----:B------:R-:W-:Y:S02]  /*0080*/  SGXT R0, R2, 0x1 ;  /* 0x000000010200781a */ /* 0x000fe40000000200 */
[----:B------:R-:W1:Y:S02]  /*0090*/  LDC.64 R2, c[0x0][0x210] ;  /* 0x00008400ff027b82 */ /* 0x000e640000000a00 */
[----:B------:R-:W-:-:S04]  /*00a0*/  LEA.HI R0, R0, R7, RZ, 0x4 ;  /* 0x0000000700007211 */ /* 0x000fc800078f20ff */
[--C-:B------:R-:W-:Y:S02]  /*00b0*/  SHF.R.S32.HI R6, RZ, 0x4, R0.reuse ;  /* 0x00000004ff067819 */ /* 0x100fe40000011400 */
[----:B------:R-:W-:-:S04]  /*00c0*/  SHF.R.S32.HI R9, RZ, 0x1f, R0 ;  /* 0x0000001fff097819 */ /* 0x000fc80000011400 */
[----:B------:R-:W-:-:S04]  /*00d0*/  LEA.HI R9, R9, R6, RZ, 0x9 ;  /* 0x0000000609097211 */ /* 0x000fc800078f48ff */
[----:B------:R-:W-:-:S05]  /*00e0*/  LOP3.LUT R9, R9, 0xfffffe00, RZ, 0xc0, !PT ;  /* 0xfffffe0009097812 */ /* 0x000fca00078ec0ff */
[----:B------:R-:W-:Y:S02]  /*00f0*/  IMAD.IADD R9, R6, 0x1, -R9 ;  /* 0x0000000106097824 */ /* 0x000fe400078e0a09 */
[----:B-1----:R-:W-:-:S04]  /*0100*/  IMAD.WIDE R2, R7, 0x4, R2 ;  /* 0x0000000407027825 */ /* 0x002fc800078e0202 */
[----:B--2---:R-:W-:Y:S01]  /*0110*/  IMAD.WIDE R4, R9, 0x4, R4 ;  /* 0x0000000409047825 */ /* 0x004fe200078e0204 */
[----:B------:R-:W2:Y:S05]  /*0120*/  LDG.E R0, desc[UR4][R2.64] ;  /* 0x0000000402007981 */ /* 0x000eaa000c1e1900 */
[----:B------:R-:W2:Y:S02]  /*0130*/  LDG.E.EL R5, desc[UR4][R4.64] ;  /* 0x0000000404057981 */ /* 0x000ea4000c2e1900 */
[C---:B--2---:R-:W-:Y:S01]  /*0140*/  FADD R6, R0.reuse, R5 ;  /* 0x0000000500067221 */ /* 0x044fe20000000000 */
[----:B------:R-:W-:-:S04]  /*0150*/  FSETP.GEU.AND P0, PT, R0, -R5, PT ;  /* 0x800000050000720b */ /* 0x000fc80003f0e000 */
[----:B------:R-:W-:-:S05]  /*0160*/  FSEL R7, R6, RZ, P0 ;  /* 0x000000ff06077208 */ /* 0x000fca0000000000 */
[----:B------:R-:W-:Y:S01]  /*0170*/  STG.E desc[UR4][R2.64], R7 ;  /* 0x0000000702007986 */ /* 0x000fe2000c101904 */
[----:B------:R-:W-:Y:S05]  /*0180*/  EXIT ;  /* 0x000000000000794d */ /* 0x000fea0003800000 */
.L_x_0:
[----:B------:R-:W-:-:S00]  /*0190*/  BRA `(.L_x_0) ;  /* 0xfffffffc00fc7947 */ /* 0x000fc0000383ffff */
[----:B------:R-:W-:-:S00]  /*01a0*/  NOP ;  /* 0x0000000000007918 */ /* 0x000fc00000000000 */
        /* <DEDUP_REMOVED lines=13> */
.L_x_1:


//--------------------- .nv.constant0.triton_poi_fused_convolution_relu_8 --------------------------
	.section	.nv.constant0.triton_poi_fused_convolution_relu_8,"a",@progbits
	.sectionflags	@""
	.align	4
.nv.constant0.triton_poi_fused_convolution_relu_8:
	.zero		548
